//
// Generated by NVIDIA NVVM Compiler
//
// Compiler Build ID: CL-36424714
// Cuda compilation tools, release 13.0, V13.0.88
// Based on NVVM 20.0.0
//

.version 9.0
.target sm_100
.address_size 64

	// .globl	_Z3sumPiS_S_

.visible .entry _Z3sumPiS_S_(
	.param .u64 .ptr .align 1 _Z3sumPiS_S__param_0,
	.param .u64 .ptr .align 1 _Z3sumPiS_S__param_1,
	.param .u64 .ptr .align 1 _Z3sumPiS_S__param_2
)
{
	.reg .b32 	%r<4>;
	.reg .b64 	%rd<7>;

	ld.param.u64 	%rd1, [_Z3sumPiS_S__param_0];
	ld.param.u64 	%rd2, [_Z3sumPiS_S__param_1];
	ld.param.u64 	%rd3, [_Z3sumPiS_S__param_2];
	cvta.to.global.u64 	%rd4, %rd3;
	cvta.to.global.u64 	%rd5, %rd2;
	cvta.to.global.u64 	%rd6, %rd1;
	ld.global.u32 	%r1, [%rd6];
	ld.global.u32 	%r2, [%rd5];
	add.s32 	%r3, %r2, %r1;
	st.global.u32 	[%rd4], %r3;
	ret;

}


// ===== COMPILED SASS (sm_100) =====

	.target	sm_100

	.elftype	@"ET_EXEC"


//--------------------- .note.nv.tkinfo           --------------------------
	.section	.note.nv.tkinfo,"",@"SHT_NOTE"
	.sectionflags	@"SHF_NOTE_NV_TKINFO"
	.tkinfo
        /*0018*/ 	.word	0x00000002
        /*0030*/ 	.string	""
        /*0030*/ 	.string	"ptxas"
        /*0030*/ 	.string	"Cuda compilation tools, release 13.0, V13.0.88"
        /*0030*/ 	.string	"Build cuda_13.0.r13.0/compiler.36424714_0"
        /*0030*/ 	.string	"-arch sm_100 -m 64 "



//--------------------- .note.nv.cuinfo           --------------------------
	.section	.note.nv.cuinfo,"",@"SHT_NOTE"
	.sectionflags	@"SHF_NOTE_NV_CUINFO"
        /*0018*/ 	.short	0x0002
        /*001a*/ 	.short	0x0064
        /*001c*/ 	.short	0x0082
	.zero		2


//--------------------- .nv.info                  --------------------------
	.section	.nv.info,"",@"SHT_CUDA_INFO"
	.align	4


	//----- nvinfo : EIATTR_REGCOUNT
	.align		4
        /*0000*/ 	.byte	0x04, 0x2f
        /*0002*/ 	.short	(.L_1 - .L_0)
	.align		4
.L_0:
        /*0004*/ 	.word	index@(_Z3sumPiS_S_)
        /*0008*/ 	.word	0x0000000c


	//----- nvinfo : EIATTR_FRAME_SIZE
	.align		4
.L_1:
        /*000c*/ 	.byte	0x04, 0x11
        /*000e*/ 	.short	(.L_3 - .L_2)
	.align		4
.L_2:
        /*0010*/ 	.word	index@(_Z3sumPiS_S_)
        /*0014*/ 	.word	0x00000000


	//----- nvinfo : EIATTR_MIN_STACK_SIZE
	.align		4
.L_3:
        /*0018*/ 	.byte	0x04, 0x12
        /*001a*/ 	.short	(.L_5 - .L_4)
	.align		4
.L_4:
        /*001c*/ 	.word	index@(_Z3sumPiS_S_)
        /*0020*/ 	.word	0x00000000
.L_5:


//--------------------- .nv.compat                --------------------------
	.section	.nv.compat,"",@"SHT_CUDA_COMPAT_INFO"
	.align	4
        /*0000*/ 	.byte	0x02, 0x09, 0x00, 0x00, 0x02, 0x02, 0x01, 0x00, 0x02, 0x05, 0x05, 0x00, 0x03, 0x07, 0x01, 0x01
        /*0010*/ 	.byte	0x02, 0x03, 0x00, 0x00, 0x02, 0x06, 0x01, 0x00, 0x04, 0x0b, 0x08, 0x00, 0x09, 0x00, 0x00, 0x00
        /*0020*/ 	.byte	0x00, 0x00, 0x00, 0x00


//--------------------- .nv.info._Z3sumPiS_S_     --------------------------
	.section	.nv.info._Z3sumPiS_S_,"",@"SHT_CUDA_INFO"
	.sectionflags	@""
	.align	4


	//----- nvinfo : EIATTR_CUDA_API_VERSION
	.align		4
        /*0000*/ 	.byte	0x04, 0x37
        /*0002*/ 	.short	(.L_7 - .L_6)
.L_6:
        /*0004*/ 	.word	0x00000082


	//----- nvinfo : EIATTR_KPARAM_INFO
	.align		4
.L_7:
        /*0008*/ 	.byte	0x04, 0x17
        /*000a*/ 	.short	(.L_9 - .L_8)
.L_8:
        /*000c*/ 	.word	0x00000000
        /*0010*/ 	.short	0x0002
        /*0012*/ 	.short	0x0010
        /*0014*/ 	.byte	0x00, 0xf5, 0x21, 0x00


	//----- nvinfo : EIATTR_KPARAM_INFO
	.align		4
.L_9:
        /*0018*/ 	.byte	0x04, 0x17
        /*001a*/ 	.short	(.L_11 - .L_10)
.L_10:
        /*001c*/ 	.word	0x00000000
        /*0020*/ 	.short	0x0001
        /*0022*/ 	.short	0x0008
        /*0024*/ 	.byte	0x00, 0xf5, 0x21, 0x00


	//----- nvinfo : EIATTR_KPARAM_INFO
	.align		4
.L_11:
        /*0028*/ 	.byte	0x04, 0x17
        /*002a*/ 	.short	(.L_13 - .L_12)
.L_12:
        /*002c*/ 	.word	0x00000000
        /*0030*/ 	.short	0x0000
        /*0032*/ 	.short	0x0000
        /*0034*/ 	.byte	0x00, 0xf5, 0x21, 0x00


	//----- nvinfo : EIATTR_SPARSE_MMA_MASK
	.align		4
.L_13:
        /*0038*/ 	.byte	0x03, 0x50
        /*003a*/ 	.short	0x0000


	//----- nvinfo : EIATTR_MAXREG_COUNT
	.align		4
        /*003c*/ 	.byte	0x03, 0x1b
        /*003e*/ 	.short	0x00ff


	//----- nvinfo : EIATTR_MERCURY_ISA_VERSION
	.align		4
        /*0040*/ 	.byte	0x03, 0x5f
        /*0042*/ 	.short	0x0101


	//----- nvinfo : EIATTR_VRC_CTA_INIT_COUNT
	.align		4
        /*0044*/ 	.byte	0x02, 0x4a
	.zero		1
	.zero		1


	//----- nvinfo : EIATTR_EXIT_INSTR_OFFSETS
	.align		4
        /*0048*/ 	.byte	0x04, 0x1c
        /*004a*/ 	.short	(.L_15 - .L_14)


	//   ....[0]....
.L_14:
        /*004c*/ 	.word	0x00000090


	//----- nvinfo : EIATTR_CBANK_PARAM_SIZE
	.align		4
.L_15:
        /*0050*/ 	.byte	0x03, 0x19
        /*0052*/ 	.short	0x0018


	//----- nvinfo : EIATTR_PARAM_CBANK
	.align		4
        /*0054*/ 	.byte	0x04, 0x0a
        /*0056*/ 	.short	(.L_17 - .L_16)
	.align		4
.L_16:
        /*0058*/ 	.word	index@(.nv.constant0._Z3sumPiS_S_)
        /*005c*/ 	.short	0x0380
        /*005e*/ 	.short	0x0018


	//----- nvinfo : EIATTR_SW_WAR
	.align		4
.L_17:
        /*0060*/ 	.byte	0x04, 0x36
        /*0062*/ 	.short	(.L_19 - .L_18)
.L_18:
        /*0064*/ 	.word	0x00000008
.L_19:


//--------------------- .nv.callgraph             --------------------------
	.section	.nv.callgraph,"",@"SHT_CUDA_CALLGRAPH"
	.align	4
	.sectionentsize	8
	.align		4
        /*0000*/ 	.word	0x00000000
	.align		4
        /*0004*/ 	.word	0xffffffff
	.align		4
        /*0008*/ 	.word	0x00000000
	.align		4
        /*000c*/ 	.word	0xfffffffe
	.align		4
        /*0010*/ 	.word	0x00000000
	.align		4
        /*0014*/ 	.word	0xfffffffd
	.align		4
        /*0018*/ 	.word	0x00000000
	.align		4
        /*001c*/ 	.word	0xfffffffc


//--------------------- .text._Z3sumPiS_S_        --------------------------
	.section	.text._Z3sumPiS_S_,"ax",@progbits
	.align	128
        .global         _Z3sumPiS_S_
        .type           _Z3sumPiS_S_,@function
        .size           _Z3sumPiS_S_,(.L_x_1 - _Z3sumPiS_S_)
        .other          _Z3sumPiS_S_,@"STO_CUDA_ENTRY STV_DEFAULT"
_Z3sumPiS_S_:
.text._Z3sumPiS_S_:
[----:B------:R-:W-:Y:S08]  /*0000*/  LDC R1, c[0x0][0x37c] ;  /* 0x0000df00ff017b82 */ /* 0x000ff00000000800 */
[----:B------:R-:W0:Y:S01]  /*0010*/  LDC.64 R2, c[0x0][0x380] ;  /* 0x0000e000ff027b82 */ /* 0x000e220000000a00 */
[----:B------:R-:W0:Y:S07]  /*0020*/  LDCU.64 UR4, c[0x0][0x358] ;  /* 0x00006b00ff0477ac */ /* 0x000e2e0008000a00 */
[----:B------:R-:W1:Y:S01]  /*0030*/  LDC.64 R4, c[0x0][0x388] ;  /* 0x0000e200ff047b82 */ /* 0x000e620000000a00 */
[----:B0-----:R-:W2:Y:S04]  /*0040*/  LDG.E R2, desc[UR4][R2.64] ;  /* 0x0000000402027981 */ /* 0x001ea8000c1e1900 */
[----:B-1----:R-:W2:Y:S03]  /*0050*/  LDG.E R5, desc[UR4][R4.64] ;  /* 0x0000000404057981 */ /* 0x002ea6000c1e1900 */
[----:B------:R-:W0:Y:S01]  /*0060*/  LDC.64 R6, c[0x0][0x390] ;  /* 0x0000e400ff067b82 */ /* 0x000e220000000a00 */
[----:B--2---:R-:W-:-:S05]  /*0070*/  IADD3 R9, PT, PT, R2, R5, RZ ;  /* 0x0000000502097210 */ /* 0x004fca0007ffe0ff */
[----:B0-----:R-:W-:Y:S01]  /*0080*/  STG.E desc[UR4][R6.64], R9 ;  /* 0x0000000906007986 */ /* 0x001fe2000c101904 */
[----:B------:R-:W-:Y:S05]  /*0090*/  EXIT ;  /* 0x000000000000794d */ /* 0x000fea0003800000 */
.L_x_0:
[----:B------:R-:W-:-:S00]  /*00a0*/  BRA `(.L_x_0) ;  /* 0xfffffffc00fc7947 */ /* 0x000fc0000383ffff */
[----:B------:R-:W-:-:S00]  /*00b0*/  NOP ;  /* 0x0000000000007918 */ /* 0x000fc00000000000 */
        /* <DEDUP_REMOVED lines=12> */
.L_x_1:


//--------------------- .nv.shared.reserved.0     --------------------------
	.section	.nv.shared.reserved.0,"aw",@nobits
	.weak		__nv_reservedSMEM_offset_0_alias
	.size		__nv_reservedSMEM_offset_0_alias, 0, 64
	.other		__nv_reservedSMEM_offset_0_alias,@"STO_CUDA_RESERVED_SHARED STV_DEFAULT"
__nv_reservedSMEM_offset_0_alias:
	.zero		0
	.zero		64


//--------------------- .nv.constant0._Z3sumPiS_S_ --------------------------
	.section	.nv.constant0._Z3sumPiS_S_,"a",@progbits
	.sectionflags	@""
	.align	4
.nv.constant0._Z3sumPiS_S_:
	.zero		920


//--------------------- SYMBOLS --------------------------

	.type		.nv.reservedSmem.offset0,@object
	.size		.nv.reservedSmem.offset0,0x4
